//
// Generated by NVIDIA NVVM Compiler
//
// Compiler Build ID: CL-36424714
// Cuda compilation tools, release 13.0, V13.0.88
// Based on NVVM 20.0.0
//

.version 9.0
.target sm_100
.address_size 64

	// .globl	_Z11storeStatesPPfS0_PiS1_S1_i

.visible .entry _Z11storeStatesPPfS0_PiS1_S1_i(
	.param .u64 .ptr .align 1 _Z11storeStatesPPfS0_PiS1_S1_i_param_0,
	.param .u64 .ptr .align 1 _Z11storeStatesPPfS0_PiS1_S1_i_param_1,
	.param .u64 .ptr .align 1 _Z11storeStatesPPfS0_PiS1_S1_i_param_2,
	.param .u64 .ptr .align 1 _Z11storeStatesPPfS0_PiS1_S1_i_param_3,
	.param .u64 .ptr .align 1 _Z11storeStatesPPfS0_PiS1_S1_i_param_4,
	.param .u32 _Z11storeStatesPPfS0_PiS1_S1_i_param_5
)
{
	.reg .pred 	%p<6>;
	.reg .b32 	%r<20>;
	.reg .b32 	%f<2>;
	.reg .b64 	%rd<38>;

	ld.param.u64 	%rd7, [_Z11storeStatesPPfS0_PiS1_S1_i_param_0];
	ld.param.u64 	%rd8, [_Z11storeStatesPPfS0_PiS1_S1_i_param_1];
	ld.param.u64 	%rd9, [_Z11storeStatesPPfS0_PiS1_S1_i_param_2];
	ld.param.u64 	%rd10, [_Z11storeStatesPPfS0_PiS1_S1_i_param_3];
	ld.param.u64 	%rd11, [_Z11storeStatesPPfS0_PiS1_S1_i_param_4];
	ld.param.u32 	%r12, [_Z11storeStatesPPfS0_PiS1_S1_i_param_5];
	cvta.to.global.u64 	%rd12, %rd11;
	mov.u32 	%r1, %ctaid.y;
	mul.wide.u32 	%rd13, %r1, 4;
	add.s64 	%rd14, %rd12, %rd13;
	ld.global.u32 	%r2, [%rd14];
	setp.lt.s32 	%p1, %r2, 0;
	@%p1 bra 	$L__BB0_7;
	cvta.to.global.u64 	%rd15, %rd9;
	cvta.to.global.u64 	%rd16, %rd10;
	cvta.to.global.u64 	%rd17, %rd7;
	cvta.to.global.u64 	%rd18, %rd8;
	mov.u32 	%r13, %ctaid.x;
	mul.wide.u32 	%rd19, %r13, 4;
	add.s64 	%rd20, %rd15, %rd19;
	ld.global.u32 	%r3, [%rd20];
	add.s64 	%rd21, %rd16, %rd19;
	ld.global.u32 	%r4, [%rd21];
	mul.wide.u32 	%rd22, %r13, 8;
	add.s64 	%rd23, %rd17, %rd22;
	ld.global.u64 	%rd24, [%rd23];
	cvta.to.global.u64 	%rd25, %rd24;
	mul.lo.s32 	%r14, %r3, %r2;
	mul.lo.s32 	%r15, %r14, %r4;
	mul.wide.s32 	%rd26, %r15, 4;
	add.s64 	%rd37, %rd25, %rd26;
	add.s64 	%rd27, %rd18, %rd22;
	ld.global.u64 	%rd28, [%rd27];
	cvta.to.global.u64 	%rd29, %rd28;
	mul.lo.s32 	%r16, %r4, %r1;
	mul.wide.s32 	%rd30, %r16, 4;
	add.s64 	%rd36, %rd29, %rd30;
	setp.lt.s32 	%p2, %r3, 1;
	@%p2 bra 	$L__BB0_7;
	mov.u32 	%r5, %tid.x;
	mov.u32 	%r6, %ntid.x;
	mul.lo.s32 	%r7, %r4, %r12;
	mov.b32 	%r18, 0;
$L__BB0_3:
	setp.ge.s32 	%p3, %r5, %r4;
	@%p3 bra 	$L__BB0_6;
	mov.u32 	%r19, %r5;
$L__BB0_5:
	mul.wide.s32 	%rd31, %r19, 4;
	add.s64 	%rd32, %rd36, %rd31;
	ld.global.f32 	%f1, [%rd32];
	add.s64 	%rd33, %rd37, %rd31;
	st.global.f32 	[%rd33], %f1;
	add.s32 	%r19, %r19, %r6;
	setp.lt.s32 	%p4, %r19, %r4;
	@%p4 bra 	$L__BB0_5;
$L__BB0_6:
	mul.wide.s32 	%rd34, %r4, 4;
	add.s64 	%rd37, %rd37, %rd34;
	mul.wide.s32 	%rd35, %r7, 4;
	add.s64 	%rd36, %rd36, %rd35;
	add.s32 	%r18, %r18, 1;
	setp.ne.s32 	%p5, %r18, %r3;
	@%p5 bra 	$L__BB0_3;
$L__BB0_7:
	ret;

}
	// .globl	_Z13restoreStatesPPfS0_PiS1_S1_i
.visible .entry _Z13restoreStatesPPfS0_PiS1_S1_i(
	.param .u64 .ptr .align 1 _Z13restoreStatesPPfS0_PiS1_S1_i_param_0,
	.param .u64 .ptr .align 1 _Z13restoreStatesPPfS0_PiS1_S1_i_param_1,
	.param .u64 .ptr .align 1 _Z13restoreStatesPPfS0_PiS1_S1_i_param_2,
	.param .u64 .ptr .align 1 _Z13restoreStatesPPfS0_PiS1_S1_i_param_3,
	.param .u64 .ptr .align 1 _Z13restoreStatesPPfS0_PiS1_S1_i_param_4,
	.param .u32 _Z13restoreStatesPPfS0_PiS1_S1_i_param_5
)
{
	.reg .pred 	%p<6>;
	.reg .b32 	%r<20>;
	.reg .b32 	%f<2>;
	.reg .b64 	%rd<38>;

	ld.param.u64 	%rd7, [_Z13restoreStatesPPfS0_PiS1_S1_i_param_0];
	ld.param.u64 	%rd8, [_Z13restoreStatesPPfS0_PiS1_S1_i_param_1];
	ld.param.u64 	%rd9, [_Z13restoreStatesPPfS0_PiS1_S1_i_param_2];
	ld.param.u64 	%rd10, [_Z13restoreStatesPPfS0_PiS1_S1_i_param_3];
	ld.param.u64 	%rd11, [_Z13restoreStatesPPfS0_PiS1_S1_i_param_4];
	ld.param.u32 	%r12, [_Z13restoreStatesPPfS0_PiS1_S1_i_param_5];
	cvta.to.global.u64 	%rd12, %rd11;
	mov.u32 	%r1, %ctaid.y;
	mul.wide.u32 	%rd13, %r1, 4;
	add.s64 	%rd14, %rd12, %rd13;
	ld.global.u32 	%r2, [%rd14];
	setp.lt.s32 	%p1, %r2, 0;
	@%p1 bra 	$L__BB1_7;
	cvta.to.global.u64 	%rd15, %rd9;
	cvta.to.global.u64 	%rd16, %rd10;
	cvta.to.global.u64 	%rd17, %rd7;
	cvta.to.global.u64 	%rd18, %rd8;
	mov.u32 	%r13, %ctaid.x;
	mul.wide.u32 	%rd19, %r13, 4;
	add.s64 	%rd20, %rd15, %rd19;
	ld.global.u32 	%r3, [%rd20];
	add.s64 	%rd21, %rd16, %rd19;
	ld.global.u32 	%r4, [%rd21];
	mul.wide.u32 	%rd22, %r13, 8;
	add.s64 	%rd23, %rd17, %rd22;
	ld.global.u64 	%rd24, [%rd23];
	cvta.to.global.u64 	%rd25, %rd24;
	mul.lo.s32 	%r14, %r3, %r2;
	mul.lo.s32 	%r15, %r14, %r4;
	mul.wide.s32 	%rd26, %r15, 4;
	add.s64 	%rd37, %rd25, %rd26;
	add.s64 	%rd27, %rd18, %rd22;
	ld.global.u64 	%rd28, [%rd27];
	cvta.to.global.u64 	%rd29, %rd28;
	mul.lo.s32 	%r16, %r4, %r1;
	mul.wide.s32 	%rd30, %r16, 4;
	add.s64 	%rd36, %rd29, %rd30;
	setp.lt.s32 	%p2, %r3, 1;
	@%p2 bra 	$L__BB1_7;
	mov.u32 	%r5, %tid.x;
	mov.u32 	%r6, %ntid.x;
	mul.lo.s32 	%r7, %r4, %r12;
	mov.b32 	%r18, 0;
$L__BB1_3:
	setp.ge.s32 	%p3, %r5, %r4;
	@%p3 bra 	$L__BB1_6;
	mov.u32 	%r19, %r5;
$L__BB1_5:
	mul.wide.s32 	%rd31, %r19, 4;
	add.s64 	%rd32, %rd37, %rd31;
	ld.global.f32 	%f1, [%rd32];
	add.s64 	%rd33, %rd36, %rd31;
	st.global.f32 	[%rd33], %f1;
	add.s32 	%r19, %r19, %r6;
	setp.lt.s32 	%p4, %r19, %r4;
	@%p4 bra 	$L__BB1_5;
$L__BB1_6:
	mul.wide.s32 	%rd34, %r4, 4;
	add.s64 	%rd37, %rd37, %rd34;
	mul.wide.s32 	%rd35, %r7, 4;
	add.s64 	%rd36, %rd36, %rd35;
	add.s32 	%r18, %r18, 1;
	setp.ne.s32 	%p5, %r18, %r3;
	@%p5 bra 	$L__BB1_3;
$L__BB1_7:
	ret;

}
	// .globl	_Z17cast_fp32_to_fp16mPfP6__half
.visible .entry _Z17cast_fp32_to_fp16mPfP6__half(
	.param .u64 _Z17cast_fp32_to_fp16mPfP6__half_param_0,
	.param .u64 .ptr .align 1 _Z17cast_fp32_to_fp16mPfP6__half_param_1,
	.param .u64 .ptr .align 1 _Z17cast_fp32_to_fp16mPfP6__half_param_2
)
{
	.reg .pred 	%p<3>;
	.reg .b16 	%rs<2>;
	.reg .b32 	%r<7>;
	.reg .b32 	%f<2>;
	.reg .b64 	%rd<15>;

	ld.param.u64 	%rd7, [_Z17cast_fp32_to_fp16mPfP6__half_param_0];
	ld.param.u64 	%rd8, [_Z17cast_fp32_to_fp16mPfP6__half_param_1];
	ld.param.u64 	%rd9, [_Z17cast_fp32_to_fp16mPfP6__half_param_2];
	mov.u32 	%r2, %ctaid.x;
	mov.u32 	%r1, %ntid.x;
	mov.u32 	%r3, %tid.x;
	mad.lo.s32 	%r4, %r2, %r1, %r3;
	cvt.u64.u32 	%rd14, %r4;
	setp.le.u64 	%p1, %rd7, %rd14;
	@%p1 bra 	$L__BB2_3;
	mov.u32 	%r5, %nctaid.x;
	mul.lo.s32 	%r6, %r1, %r5;
	cvt.u64.u32 	%rd2, %r6;
	cvta.to.global.u64 	%rd3, %rd8;
	cvta.to.global.u64 	%rd4, %rd9;
$L__BB2_2:
	shl.b64 	%rd10, %rd14, 2;
	add.s64 	%rd11, %rd3, %rd10;
	ld.global.f32 	%f1, [%rd11];
	// begin inline asm
	{  cvt.rn.f16.f32 %rs1, %f1;}

	// end inline asm
	shl.b64 	%rd12, %rd14, 1;
	add.s64 	%rd13, %rd4, %rd12;
	st.global.u16 	[%rd13], %rs1;
	add.s64 	%rd14, %rd14, %rd2;
	setp.lt.u64 	%p2, %rd14, %rd7;
	@%p2 bra 	$L__BB2_2;
$L__BB2_3:
	ret;

}
	// .globl	_Z18cast_fp32_to_int16mPfPs
.visible .entry _Z18cast_fp32_to_int16mPfPs(
	.param .u64 _Z18cast_fp32_to_int16mPfPs_param_0,
	.param .u64 .ptr .align 1 _Z18cast_fp32_to_int16mPfPs_param_1,
	.param .u64 .ptr .align 1 _Z18cast_fp32_to_int16mPfPs_param_2
)
{
	.reg .pred 	%p<3>;
	.reg .b32 	%r<8>;
	.reg .b32 	%f<2>;
	.reg .b64 	%rd<15>;

	ld.param.u64 	%rd7, [_Z18cast_fp32_to_int16mPfPs_param_0];
	ld.param.u64 	%rd8, [_Z18cast_fp32_to_int16mPfPs_param_1];
	ld.param.u64 	%rd9, [_Z18cast_fp32_to_int16mPfPs_param_2];
	mov.u32 	%r2, %ctaid.x;
	mov.u32 	%r1, %ntid.x;
	mov.u32 	%r3, %tid.x;
	mad.lo.s32 	%r4, %r2, %r1, %r3;
	cvt.u64.u32 	%rd14, %r4;
	setp.le.u64 	%p1, %rd7, %rd14;
	@%p1 bra 	$L__BB3_3;
	mov.u32 	%r5, %nctaid.x;
	mul.lo.s32 	%r6, %r1, %r5;
	cvt.u64.u32 	%rd2, %r6;
	cvta.to.global.u64 	%rd3, %rd8;
	cvta.to.global.u64 	%rd4, %rd9;
$L__BB3_2:
	shl.b64 	%rd10, %rd14, 2;
	add.s64 	%rd11, %rd3, %rd10;
	ld.global.f32 	%f1, [%rd11];
	cvt.rzi.s32.f32 	%r7, %f1;
	shl.b64 	%rd12, %rd14, 1;
	add.s64 	%rd13, %rd4, %rd12;
	st.global.u16 	[%rd13], %r7;
	add.s64 	%rd14, %rd14, %rd2;
	setp.lt.u64 	%p2, %rd14, %rd7;
	@%p2 bra 	$L__BB3_2;
$L__BB3_3:
	ret;

}


// ===== COMPILED SASS (sm_100) =====

	.target	sm_100

	.elftype	@"ET_EXEC"


//--------------------- .note.nv.tkinfo           --------------------------
	.section	.note.nv.tkinfo,"",@"SHT_NOTE"
	.sectionflags	@"SHF_NOTE_NV_TKINFO"
	.tkinfo
        /*0018*/ 	.word	0x00000002
        /*0030*/ 	.string	""
        /*0030*/ 	.string	"ptxas"
        /*0030*/ 	.string	"Cuda compilation tools, release 13.0, V13.0.88"
        /*0030*/ 	.string	"Build cuda_13.0.r13.0/compiler.36424714_0"
        /*0030*/ 	.string	"-arch sm_100 -m 64 "



//--------------------- .note.nv.cuinfo           --------------------------
	.section	.note.nv.cuinfo,"",@"SHT_NOTE"
	.sectionflags	@"SHF_NOTE_NV_CUINFO"
        /*0018*/ 	.short	0x0002
        /*001a*/ 	.short	0x0064
        /*001c*/ 	.short	0x0082
	.zero		2


//--------------------- .nv.info                  --------------------------
	.section	.nv.info,"",@"SHT_CUDA_INFO"
	.align	4


	//----- nvinfo : EIATTR_REGCOUNT
	.align		4
        /*0000*/ 	.byte	0x04, 0x2f
        /*0002*/ 	.short	(.L_1 - .L_0)
	.align		4
.L_0:
        /*0004*/ 	.word	index@(_Z11storeStatesPPfS0_PiS1_S1_i)
        /*0008*/ 	.word	0x00000012


	//----- nvinfo : EIATTR_FRAME_SIZE
	.align		4
.L_1:
        /*000c*/ 	.byte	0x04, 0x11
        /*000e*/ 	.short	(.L_3 - .L_2)
	.align		4
.L_2:
        /*0010*/ 	.word	index@(_Z11storeStatesPPfS0_PiS1_S1_i)
        /*0014*/ 	.word	0x00000000


	//----- nvinfo : EIATTR_REGCOUNT
	.align		4
.L_3:
        /*0018*/ 	.byte	0x04, 0x2f
        /*001a*/ 	.short	(.L_5 - .L_4)
	.align		4
.L_4:
        /*001c*/ 	.word	index@(_Z13restoreStatesPPfS0_PiS1_S1_i)
        /*0020*/ 	.word	0x00000012


	//----- nvinfo : EIATTR_FRAME_SIZE
	.align		4
.L_5:
        /*0024*/ 	.byte	0x04, 0x11
        /*0026*/ 	.short	(.L_7 - .L_6)
	.align		4
.L_6:
        /*0028*/ 	.word	index@(_Z13restoreStatesPPfS0_PiS1_S1_i)
        /*002c*/ 	.word	0x00000000


	//----- nvinfo : EIATTR_REGCOUNT
	.align		4
.L_7:
        /*0030*/ 	.byte	0x04, 0x2f
        /*0032*/ 	.short	(.L_9 - .L_8)
	.align		4
.L_8:
        /*0034*/ 	.word	index@(_Z17cast_fp32_to_fp16mPfP6__half)
        /*0038*/ 	.word	0x0000000a


	//----- nvinfo : EIATTR_FRAME_SIZE
	.align		4
.L_9:
        /*003c*/ 	.byte	0x04, 0x11
        /*003e*/ 	.short	(.L_11 - .L_10)
	.align		4
.L_10:
        /*0040*/ 	.word	index@(_Z17cast_fp32_to_fp16mPfP6__half)
        /*0044*/ 	.word	0x00000000


	//----- nvinfo : EIATTR_REGCOUNT
	.align		4
.L_11:
        /*0048*/ 	.byte	0x04, 0x2f
        /*004a*/ 	.short	(.L_13 - .L_12)
	.align		4
.L_12:
        /*004c*/ 	.word	index@(_Z18cast_fp32_to_int16mPfPs)
        /*0050*/ 	.word	0x0000000c


	//----- nvinfo : EIATTR_FRAME_SIZE
	.align		4
.L_13:
        /*0054*/ 	.byte	0x04, 0x11
        /*0056*/ 	.short	(.L_15 - .L_14)
	.align		4
.L_14:
        /*0058*/ 	.word	index@(_Z18cast_fp32_to_int16mPfPs)
        /*005c*/ 	.word	0x00000000


	//----- nvinfo : EIATTR_MIN_STACK_SIZE
	.align		4
.L_15:
        /*0060*/ 	.byte	0x04, 0x12
        /*0062*/ 	.short	(.L_17 - .L_16)
	.align		4
.L_16:
        /*0064*/ 	.word	index@(_Z18cast_fp32_to_int16mPfPs)
        /*0068*/ 	.word	0x00000000


	//----- nvinfo : EIATTR_MIN_STACK_SIZE
	.align		4
.L_17:
        /*006c*/ 	.byte	0x04, 0x12
        /*006e*/ 	.short	(.L_19 - .L_18)
	.align		4
.L_18:
        /*0070*/ 	.word	index@(_Z17cast_fp32_to_fp16mPfP6__half)
        /*0074*/ 	.word	0x00000000


	//----- nvinfo : EIATTR_MIN_STACK_SIZE
	.align		4
.L_19:
        /*0078*/ 	.byte	0x04, 0x12
        /*007a*/ 	.short	(.L_21 - .L_20)
	.align		4
.L_20:
        /*007c*/ 	.word	index@(_Z13restoreStatesPPfS0_PiS1_S1_i)
        /*0080*/ 	.word	0x00000000


	//----- nvinfo : EIATTR_MIN_STACK_SIZE
	.align		4
.L_21:
        /*0084*/ 	.byte	0x04, 0x12
        /*0086*/ 	.short	(.L_23 - .L_22)
	.align		4
.L_22:
        /*0088*/ 	.word	index@(_Z11storeStatesPPfS0_PiS1_S1_i)
        /*008c*/ 	.word	0x00000000
.L_23:


//--------------------- .nv.compat                --------------------------
	.section	.nv.compat,"",@"SHT_CUDA_COMPAT_INFO"
	.align	4
        /*0000*/ 	.byte	0x02, 0x09, 0x00, 0x00, 0x02, 0x02, 0x01, 0x00, 0x02, 0x05, 0x05, 0x00, 0x03, 0x07, 0x01, 0x01
        /*0010*/ 	.byte	0x02, 0x03, 0x00, 0x00, 0x02, 0x06, 0x01, 0x00, 0x04, 0x0b, 0x08, 0x00, 0x09, 0x00, 0x00, 0x00
        /*0020*/ 	.byte	0x00, 0x00, 0x00, 0x00


//--------------------- .nv.info._Z18cast_fp32_to_int16mPfPs --------------------------
	.section	.nv.info._Z18cast_fp32_to_int16mPfPs,"",@"SHT_CUDA_INFO"
	.sectionflags	@""
	.align	4


	//----- nvinfo : EIATTR_CUDA_API_VERSION
	.align		4
        /*0000*/ 	.byte	0x04, 0x37
        /*0002*/ 	.short	(.L_25 - .L_24)
.L_24:
        /*0004*/ 	.word	0x00000082


	//----- nvinfo : EIATTR_KPARAM_INFO
	.align		4
.L_25:
        /*0008*/ 	.byte	0x04, 0x17
        /*000a*/ 	.short	(.L_27 - .L_26)
.L_26:
        /*000c*/ 	.word	0x00000000
        /*0010*/ 	.short	0x0002
        /*0012*/ 	.short	0x0010
        /*0014*/ 	.byte	0x00, 0xf5, 0x21, 0x00


	//----- nvinfo : EIATTR_KPARAM_INFO
	.align		4
.L_27:
        /*0018*/ 	.byte	0x04, 0x17
        /*001a*/ 	.short	(.L_29 - .L_28)
.L_28:
        /*001c*/ 	.word	0x00000000
        /*0020*/ 	.short	0x0001
        /*0022*/ 	.short	0x0008
        /*0024*/ 	.byte	0x00, 0xf5, 0x21, 0x00


	//----- nvinfo : EIATTR_KPARAM_INFO
	.align		4
.L_29:
        /*0028*/ 	.byte	0x04, 0x17
        /*002a*/ 	.short	(.L_31 - .L_30)
.L_30:
        /*002c*/ 	.word	0x00000000
        /*0030*/ 	.short	0x0000
        /*0032*/ 	.short	0x0000
        /*0034*/ 	.byte	0x00, 0xf0, 0x21, 0x00


	//----- nvinfo : EIATTR_SPARSE_MMA_MASK
	.align		4
.L_31:
        /*0038*/ 	.byte	0x03, 0x50
        /*003a*/ 	.short	0x0000


	//----- nvinfo : EIATTR_MAXREG_COUNT
	.align		4
        /*003c*/ 	.byte	0x03, 0x1b
        /*003e*/ 	.short	0x00ff


	//----- nvinfo : EIATTR_MERCURY_ISA_VERSION
	.align		4
        /*0040*/ 	.byte	0x03, 0x5f
        /*0042*/ 	.short	0x0101


	//----- nvinfo : EIATTR_VRC_CTA_INIT_COUNT
	.align		4
        /*0044*/ 	.byte	0x02, 0x4a
	.zero		1
	.zero		1


	//----- nvinfo : EIATTR_EXIT_INSTR_OFFSETS
	.align		4
        /*0048*/ 	.byte	0x04, 0x1c
        /*004a*/ 	.short	(.L_33 - .L_32)


	//   ....[0]....
.L_32:
        /*004c*/ 	.word	0x00000080


	//   ....[1]....
        /*0050*/ 	.word	0x000001c0


	//----- nvinfo : EIATTR_CRS_STACK_SIZE
	.align		4
.L_33:
        /*0054*/ 	.byte	0x04, 0x1e
        /*0056*/ 	.short	(.L_35 - .L_34)
.L_34:
        /*0058*/ 	.word	0x00000000


	//----- nvinfo : EIATTR_CBANK_PARAM_SIZE
	.align		4
.L_35:
        /*005c*/ 	.byte	0x03, 0x19
        /*005e*/ 	.short	0x0018


	//----- nvinfo : EIATTR_PARAM_CBANK
	.align		4
        /*0060*/ 	.byte	0x04, 0x0a
        /*0062*/ 	.short	(.L_37 - .L_36)
	.align		4
.L_36:
        /*0064*/ 	.word	index@(.nv.constant0._Z18cast_fp32_to_int16mPfPs)
        /*0068*/ 	.short	0x0380
        /*006a*/ 	.short	0x0018


	//----- nvinfo : EIATTR_SW_WAR
	.align		4
.L_37:
        /*006c*/ 	.byte	0x04, 0x36
        /*006e*/ 	.short	(.L_39 - .L_38)
.L_38:
        /*0070*/ 	.word	0x00000008
.L_39:


//--------------------- .nv.info._Z17cast_fp32_to_fp16mPfP6__half --------------------------
	.section	.nv.info._Z17cast_fp32_to_fp16mPfP6__half,"",@"SHT_CUDA_INFO"
	.sectionflags	@""
	.align	4


	//----- nvinfo : EIATTR_CUDA_API_VERSION
	.align		4
        /*0000*/ 	.byte	0x04, 0x37
        /*0002*/ 	.short	(.L_41 - .L_40)
.L_40:
        /*0004*/ 	.word	0x00000082


	//----- nvinfo : EIATTR_KPARAM_INFO
	.align		4
.L_41:
        /*0008*/ 	.byte	0x04, 0x17
        /*000a*/ 	.short	(.L_43 - .L_42)
.L_42:
        /*000c*/ 	.word	0x00000000
        /*0010*/ 	.short	0x0002
        /*0012*/ 	.short	0x0010
        /*0014*/ 	.byte	0x00, 0xf5, 0x21, 0x00


	//----- nvinfo : EIATTR_KPARAM_INFO
	.align		4
.L_43:
        /*0018*/ 	.byte	0x04, 0x17
        /*001a*/ 	.short	(.L_45 - .L_44)
.L_44:
        /*001c*/ 	.word	0x00000000
        /*0020*/ 	.short	0x0001
        /*0022*/ 	.short	0x0008
        /*0024*/ 	.byte	0x00, 0xf5, 0x21, 0x00


	//----- nvinfo : EIATTR_KPARAM_INFO
	.align		4
.L_45:
        /*0028*/ 	.byte	0x04, 0x17
        /*002a*/ 	.short	(.L_47 - .L_46)
.L_46:
        /*002c*/ 	.word	0x00000000
        /*0030*/ 	.short	0x0000
        /*0032*/ 	.short	0x0000
        /*0034*/ 	.byte	0x00, 0xf0, 0x21, 0x00


	//----- nvinfo : EIATTR_SPARSE_MMA_MASK
	.align		4
.L_47:
        /*0038*/ 	.byte	0x03, 0x50
        /*003a*/ 	.short	0x0000


	//----- nvinfo : EIATTR_MAXREG_COUNT
	.align		4
        /*003c*/ 	.byte	0x03, 0x1b
        /*003e*/ 	.short	0x00ff


	//----- nvinfo : EIATTR_MERCURY_ISA_VERSION
	.align		4
        /*0040*/ 	.byte	0x03, 0x5f
        /*0042*/ 	.short	0x0101


	//----- nvinfo : EIATTR_VRC_CTA_INIT_COUNT
	.align		4
        /*0044*/ 	.byte	0x02, 0x4a
	.zero		1
	.zero		1


	//----- nvinfo : EIATTR_EXIT_INSTR_OFFSETS
	.align		4
        /*0048*/ 	.byte	0x04, 0x1c
        /*004a*/ 	.short	(.L_49 - .L_48)


	//   ....[0]....
.L_48:
        /*004c*/ 	.word	0x00000080


	//   ....[1]....
        /*0050*/ 	.word	0x000001c0


	//----- nvinfo : EIATTR_CRS_STACK_SIZE
	.align		4
.L_49:
        /*0054*/ 	.byte	0x04, 0x1e
        /*0056*/ 	.short	(.L_51 - .L_50)
.L_50:
        /*0058*/ 	.word	0x00000000


	//----- nvinfo : EIATTR_CBANK_PARAM_SIZE
	.align		4
.L_51:
        /*005c*/ 	.byte	0x03, 0x19
        /*005e*/ 	.short	0x0018


	//----- nvinfo : EIATTR_PARAM_CBANK
	.align		4
        /*0060*/ 	.byte	0x04, 0x0a
        /*0062*/ 	.short	(.L_53 - .L_52)
	.align		4
.L_52:
        /*0064*/ 	.word	index@(.nv.constant0._Z17cast_fp32_to_fp16mPfP6__half)
        /*0068*/ 	.short	0x0380
        /*006a*/ 	.short	0x0018


	//----- nvinfo : EIATTR_SW_WAR
	.align		4
.L_53:
        /*006c*/ 	.byte	0x04, 0x36
        /*006e*/ 	.short	(.L_55 - .L_54)
.L_54:
        /*0070*/ 	.word	0x00000008
.L_55:


//--------------------- .nv.info._Z13restoreStatesPPfS0_PiS1_S1_i --------------------------
	.section	.nv.info._Z13restoreStatesPPfS0_PiS1_S1_i,"",@"SHT_CUDA_INFO"
	.sectionflags	@""
	.align	4


	//----- nvinfo : EIATTR_CUDA_API_VERSION
	.align		4
        /*0000*/ 	.byte	0x04, 0x37
        /*0002*/ 	.short	(.L_57 - .L_56)
.L_56:
        /*0004*/ 	.word	0x00000082


	//----- nvinfo : EIATTR_KPARAM_INFO
	.align		4
.L_57:
        /*0008*/ 	.byte	0x04, 0x17
        /*000a*/ 	.short	(.L_59 - .L_58)
.L_58:
        /*000c*/ 	.word	0x00000000
        /*0010*/ 	.short	0x0005
        /*0012*/ 	.short	0x0028
        /*0014*/ 	.byte	0x00, 0xf0, 0x11, 0x00


	//----- nvinfo : EIATTR_KPARAM_INFO
	.align		4
.L_59:
        /*0018*/ 	.byte	0x04, 0x17
        /*001a*/ 	.short	(.L_61 - .L_60)
.L_60:
        /*001c*/ 	.word	0x00000000
        /*0020*/ 	.short	0x0004
        /*0022*/ 	.short	0x0020
        /*0024*/ 	.byte	0x00, 0xf5, 0x21, 0x00


	//----- nvinfo : EIATTR_KPARAM_INFO
	.align		4
.L_61:
        /*0028*/ 	.byte	0x04, 0x17
        /*002a*/ 	.short	(.L_63 - .L_62)
.L_62:
        /*002c*/ 	.word	0x00000000
        /*0030*/ 	.short	0x0003
        /*0032*/ 	.short	0x0018
        /*0034*/ 	.byte	0x00, 0xf5, 0x21, 0x00


	//----- nvinfo : EIATTR_KPARAM_INFO
	.align		4
.L_63:
        /*0038*/ 	.byte	0x04, 0x17
        /*003a*/ 	.short	(.L_65 - .L_64)
.L_64:
        /*003c*/ 	.word	0x00000000
        /*0040*/ 	.short	0x0002
        /*0042*/ 	.short	0x0010
        /*0044*/ 	.byte	0x00, 0xf5, 0x21, 0x00


	//----- nvinfo : EIATTR_KPARAM_INFO
	.align		4
.L_65:
        /*0048*/ 	.byte	0x04, 0x17
        /*004a*/ 	.short	(.L_67 - .L_66)
.L_66:
        /*004c*/ 	.word	0x00000000
        /*0050*/ 	.short	0x0001
        /*0052*/ 	.short	0x0008
        /*0054*/ 	.byte	0x00, 0xf5, 0x21, 0x00


	//----- nvinfo : EIATTR_KPARAM_INFO
	.align		4
.L_67:
        /*0058*/ 	.byte	0x04, 0x17
        /*005a*/ 	.short	(.L_69 - .L_68)
.L_68:
        /*005c*/ 	.word	0x00000000
        /*0060*/ 	.short	0x0000
        /*0062*/ 	.short	0x0000
        /*0064*/ 	.byte	0x00, 0xf5, 0x21, 0x00


	//----- nvinfo : EIATTR_SPARSE_MMA_MASK
	.align		4
.L_69:
        /*0068*/ 	.byte	0x03, 0x50
        /*006a*/ 	.short	0x0000


	//----- nvinfo : EIATTR_MAXREG_COUNT
	.align		4
        /*006c*/ 	.byte	0x03, 0x1b
        /*006e*/ 	.short	0x00ff


	//----- nvinfo : EIATTR_MERCURY_ISA_VERSION
	.align		4
        /*0070*/ 	.byte	0x03, 0x5f
        /*0072*/ 	.short	0x0101


	//----- nvinfo : EIATTR_VRC_CTA_INIT_COUNT
	.align		4
        /*0074*/ 	.byte	0x02, 0x4a
	.zero		1
	.zero		1


	//----- nvinfo : EIATTR_EXIT_INSTR_OFFSETS
	.align		4
        /*0078*/ 	.byte	0x04, 0x1c
        /*007a*/ 	.short	(.L_71 - .L_70)


	//   ....[0]....
.L_70:
        /*007c*/ 	.word	0x00000070


	//   ....[1]....
        /*0080*/ 	.word	0x00000160


	//   ....[2]....
        /*0084*/ 	.word	0x00000320


	//----- nvinfo : EIATTR_CRS_STACK_SIZE
	.align		4
.L_71:
        /*0088*/ 	.byte	0x04, 0x1e
        /*008a*/ 	.short	(.L_73 - .L_72)
.L_72:
        /*008c*/ 	.word	0x00000000


	//----- nvinfo : EIATTR_CBANK_PARAM_SIZE
	.align		4
.L_73:
        /*0090*/ 	.byte	0x03, 0x19
        /*0092*/ 	.short	0x002c


	//----- nvinfo : EIATTR_PARAM_CBANK
	.align		4
        /*0094*/ 	.byte	0x04, 0x0a
        /*0096*/ 	.short	(.L_75 - .L_74)
	.align		4
.L_74:
        /*0098*/ 	.word	index@(.nv.constant0._Z13restoreStatesPPfS0_PiS1_S1_i)
        /*009c*/ 	.short	0x0380
        /*009e*/ 	.short	0x002c


	//----- nvinfo : EIATTR_SW_WAR
	.align		4
.L_75:
        /*00a0*/ 	.byte	0x04, 0x36
        /*00a2*/ 	.short	(.L_77 - .L_76)
.L_76:
        /*00a4*/ 	.word	0x00000008
.L_77:


//--------------------- .nv.info._Z11storeStatesPPfS0_PiS1_S1_i --------------------------
	.section	.nv.info._Z11storeStatesPPfS0_PiS1_S1_i,"",@"SHT_CUDA_INFO"
	.sectionflags	@""
	.align	4


	//----- nvinfo : EIATTR_CUDA_API_VERSION
	.align		4
        /*0000*/ 	.byte	0x04, 0x37
        /*0002*/ 	.short	(.L_79 - .L_78)
.L_78:
        /*0004*/ 	.word	0x00000082


	//----- nvinfo : EIATTR_KPARAM_INFO
	.align		4
.L_79:
        /*0008*/ 	.byte	0x04, 0x17
        /*000a*/ 	.short	(.L_81 - .L_80)
.L_80:
        /*000c*/ 	.word	0x00000000
        /*0010*/ 	.short	0x0005
        /*0012*/ 	.short	0x0028
        /*0014*/ 	.byte	0x00, 0xf0, 0x11, 0x00


	//----- nvinfo : EIATTR_KPARAM_INFO
	.align		4
.L_81:
        /*0018*/ 	.byte	0x04, 0x17
        /*001a*/ 	.short	(.L_83 - .L_82)
.L_82:
        /*001c*/ 	.word	0x00000000
        /*0020*/ 	.short	0x0004
        /*0022*/ 	.short	0x0020
        /*0024*/ 	.byte	0x00, 0xf5, 0x21, 0x00


	//----- nvinfo : EIATTR_KPARAM_INFO
	.align		4
.L_83:
        /*0028*/ 	.byte	0x04, 0x17
        /*002a*/ 	.short	(.L_85 - .L_84)
.L_84:
        /*002c*/ 	.word	0x00000000
        /*0030*/ 	.short	0x0003
        /*0032*/ 	.short	0x0018
        /*0034*/ 	.byte	0x00, 0xf5, 0x21, 0x00


	//----- nvinfo : EIATTR_KPARAM_INFO
	.align		4
.L_85:
        /*0038*/ 	.byte	0x04, 0x17
        /*003a*/ 	.short	(.L_87 - .L_86)
.L_86:
        /*003c*/ 	.word	0x00000000
        /*0040*/ 	.short	0x0002
        /*0042*/ 	.short	0x0010
        /*0044*/ 	.byte	0x00, 0xf5, 0x21, 0x00


	//----- nvinfo : EIATTR_KPARAM_INFO
	.align		4
.L_87:
        /*0048*/ 	.byte	0x04, 0x17
        /*004a*/ 	.short	(.L_89 - .L_88)
.L_88:
        /*004c*/ 	.word	0x00000000
        /*0050*/ 	.short	0x0001
        /*0052*/ 	.short	0x0008
        /*0054*/ 	.byte	0x00, 0xf5, 0x21, 0x00


	//----- nvinfo : EIATTR_KPARAM_INFO
	.align		4
.L_89:
        /*0058*/ 	.byte	0x04, 0x17
        /*005a*/ 	.short	(.L_91 - .L_90)
.L_90:
        /*005c*/ 	.word	0x00000000
        /*0060*/ 	.short	0x0000
        /*0062*/ 	.short	0x0000
        /*0064*/ 	.byte	0x00, 0xf5, 0x21, 0x00


	//----- nvinfo : EIATTR_SPARSE_MMA_MASK
	.align		4
.L_91:
        /*0068*/ 	.byte	0x03, 0x50
        /*006a*/ 	.short	0x0000


	//----- nvinfo : EIATTR_MAXREG_COUNT
	.align		4
        /*006c*/ 	.byte	0x03, 0x1b
        /*006e*/ 	.short	0x00ff


	//----- nvinfo : EIATTR_MERCURY_ISA_VERSION
	.align		4
        /*0070*/ 	.byte	0x03, 0x5f
        /*0072*/ 	.short	0x0101


	//----- nvinfo : EIATTR_VRC_CTA_INIT_COUNT
	.align		4
        /*0074*/ 	.byte	0x02, 0x4a
	.zero		1
	.zero		1


	//----- nvinfo : EIATTR_EXIT_INSTR_OFFSETS
	.align		4
        /*0078*/ 	.byte	0x04, 0x1c
        /*007a*/ 	.short	(.L_93 - .L_92)


	//   ....[0]....
.L_92:
        /*007c*/ 	.word	0x00000070


	//   ....[1]....
        /*0080*/ 	.word	0x00000160


	//   ....[2]....
        /*0084*/ 	.word	0x00000320


	//----- nvinfo : EIATTR_CRS_STACK_SIZE
	.align		4
.L_93:
        /*0088*/ 	.byte	0x04, 0x1e
        /*008a*/ 	.short	(.L_95 - .L_94)
.L_94:
        /*008c*/ 	.word	0x00000000


	//----- nvinfo : EIATTR_CBANK_PARAM_SIZE
	.align		4
.L_95:
        /*0090*/ 	.byte	0x03, 0x19
        /*0092*/ 	.short	0x002c


	//----- nvinfo : EIATTR_PARAM_CBANK
	.align		4
        /*0094*/ 	.byte	0x04, 0x0a
        /*0096*/ 	.short	(.L_97 - .L_96)
	.align		4
.L_96:
        /*0098*/ 	.word	index@(.nv.constant0._Z11storeStatesPPfS0_PiS1_S1_i)
        /*009c*/ 	.short	0x0380
        /*009e*/ 	.short	0x002c


	//----- nvinfo : EIATTR_SW_WAR
	.align		4
.L_97:
        /*00a0*/ 	.byte	0x04, 0x36
        /*00a2*/ 	.short	(.L_99 - .L_98)
.L_98:
        /*00a4*/ 	.word	0x00000008
.L_99:


//--------------------- .nv.callgraph             --------------------------
	.section	.nv.callgraph,"",@"SHT_CUDA_CALLGRAPH"
	.align	4
	.sectionentsize	8
	.align		4
        /*0000*/ 	.word	0x00000000
	.align		4
        /*0004*/ 	.word	0xffffffff
	.align		4
        /*0008*/ 	.word	0x00000000
	.align		4
        /*000c*/ 	.word	0xfffffffe
	.align		4
        /*0010*/ 	.word	0x00000000
	.align		4
        /*0014*/ 	.word	0xfffffffd
	.align		4
        /*0018*/ 	.word	0x00000000
	.align		4
        /*001c*/ 	.word	0xfffffffc


//--------------------- .text._Z18cast_fp32_to_int16mPfPs --------------------------
	.section	.text._Z18cast_fp32_to_int16mPfPs,"ax",@progbits
	.align	128
        .global         _Z18cast_fp32_to_int16mPfPs
        .type           _Z18cast_fp32_to_int16mPfPs,@function
        .size           _Z18cast_fp32_to_int16mPfPs,(.L_x_14 - _Z18cast_fp32_to_int16mPfPs)
        .other          _Z18cast_fp32_to_int16mPfPs,@"STO_CUDA_ENTRY STV_DEFAULT"
_Z18cast_fp32_to_int16mPfPs:
.text._Z18cast_fp32_to_int16mPfPs:
[----:B------:R-:W-:Y:S01]  /*0000*/  LDC R1, c[0x0][0x37c] ;  /* 0x0000df00ff017b82 */ /* 0x000fe20000000800 */
[----:B------:R-:W0:Y:S07]  /*0010*/  S2R R3, SR_TID.X ;  /* 0x0000000000037919 */ /* 0x000e2e0000002100 */
[----:B------:R-:W0:Y:S01]  /*0020*/  S2UR UR4, SR_CTAID.X ;  /* 0x00000000000479c3 */ /* 0x000e220000002500 */
[----:B------:R-:W1:Y:S07]  /*0030*/  LDCU.64 UR8, c[0x0][0x380] ;  /* 0x00007000ff0877ac */ /* 0x000e6e0008000a00 */
[----:B------:R-:W0:Y:S02]  /*0040*/  LDC R2, c[0x0][0x360] ;  /* 0x0000d800ff027b82 */ /* 0x000e240000000800 */
[----:B0-----:R-:W-:-:S05]  /*0050*/  IMAD R0, R2, UR4, R3 ;  /* 0x0000000402007c24 */ /* 0x001fca000f8e0203 */
[----:B-1----:R-:W-:-:S04]  /*0060*/  ISETP.GE.U32.AND P0, PT, R0, UR8, PT ;  /* 0x0000000800007c0c */ /* 0x002fc8000bf06070 */
[----:B------:R-:W-:-:S13]  /*0070*/  ISETP.GE.U32.AND.EX P0, PT, RZ, UR9, PT, P0 ;  /* 0x00000009ff007c0c */ /* 0x000fda000bf06100 */
[----:B------:R-:W-:Y:S05]  /*0080*/  @P0 EXIT ;  /* 0x000000000000094d */ /* 0x000fea0003800000 */
[----:B------:R-:W0:Y:S01]  /*0090*/  LDCU UR4, c[0x0][0x370] ;  /* 0x00006e00ff0477ac */ /* 0x000e220008000800 */
[----:B------:R-:W-:Y:S02]  /*00a0*/  IMAD.MOV.U32 R9, RZ, RZ, R0 ;  /* 0x000000ffff097224 */ /* 0x000fe400078e0000 */
[----:B------:R-:W-:Y:S01]  /*00b0*/  IMAD.MOV.U32 R6, RZ, RZ, RZ ;  /* 0x000000ffff067224 */ /* 0x000fe200078e00ff */
[----:B------:R-:W1:Y:S01]  /*00c0*/  LDCU.64 UR6, c[0x0][0x358] ;  /* 0x00006b00ff0677ac */ /* 0x000e620008000a00 */
[----:B------:R-:W2:Y:S01]  /*00d0*/  LDCU.64 UR10, c[0x0][0x388] ;  /* 0x00007100ff0a77ac */ /* 0x000ea20008000a00 */
[----:B------:R-:W3:Y:S01]  /*00e0*/  LDCU.64 UR12, c[0x0][0x390] ;  /* 0x00007200ff0c77ac */ /* 0x000ee20008000a00 */
[----:B0-----:R-:W-:-:S07]  /*00f0*/  IMAD R0, R2, UR4, RZ ;  /* 0x0000000402007c24 */ /* 0x001fce000f8e02ff */
.L_x_0:
[----:B--2---:R-:W-:-:S04]  /*0100*/  LEA R2, P0, R9, UR10, 0x2 ;  /* 0x0000000a09027c11 */ /* 0x004fc8000f8010ff */
[----:B------:R-:W-:-:S05]  /*0110*/  LEA.HI.X R3, R9, UR11, R6, 0x2, P0 ;  /* 0x0000000b09037c11 */ /* 0x000fca00080f1406 */
[----:B-1----:R-:W2:Y:S01]  /*0120*/  LDG.E R2, desc[UR6][R2.64] ;  /* 0x0000000602027981 */ /* 0x002ea2000c1e1900 */
[----:B0--3--:R-:W-:-:S04]  /*0130*/  LEA R4, P0, R9, UR12, 0x1 ;  /* 0x0000000c09047c11 */ /* 0x009fc8000f8008ff */
[----:B------:R-:W-:Y:S02]  /*0140*/  LEA.HI.X R5, R9, UR13, R6, 0x1, P0 ;  /* 0x0000000d09057c11 */ /* 0x000fe400080f0c06 */
[----:B------:R-:W-:-:S05]  /*0150*/  IADD3 R9, P0, PT, R0, R9, RZ ;  /* 0x0000000900097210 */ /* 0x000fca0007f1e0ff */
[----:B------:R-:W-:Y:S01]  /*0160*/  IMAD.X R6, RZ, RZ, R6, P0 ;  /* 0x000000ffff067224 */ /* 0x000fe200000e0606 */
[----:B------:R-:W-:-:S04]  /*0170*/  ISETP.GE.U32.AND P0, PT, R9, UR8, PT ;  /* 0x0000000809007c0c */ /* 0x000fc8000bf06070 */
[----:B------:R-:W-:Y:S01]  /*0180*/  ISETP.GE.U32.AND.EX P0, PT, R6, UR9, PT, P0 ;  /* 0x0000000906007c0c */ /* 0x000fe2000bf06100 */
[----:B--2---:R-:W0:Y:S02]  /*0190*/  F2I.TRUNC.NTZ R7, R2 ;  /* 0x0000000200077305 */ /* 0x004e24000020f100 */
[----:B0-----:R0:W-:Y:S10]  /*01a0*/  STG.E.U16 desc[UR6][R4.64], R7 ;  /* 0x0000000704007986 */ /* 0x0011f4000c101506 */
[----:B------:R-:W-:Y:S05]  /*01b0*/  @!P0 BRA `(.L_x_0) ;  /* 0xfffffffc00d08947 */ /* 0x000fea000383ffff */
[----:B------:R-:W-:Y:S05]  /*01c0*/  EXIT ;  /* 0x000000000000794d */ /* 0x000fea0003800000 */
.L_x_1:
[----:B------:R-:W-:-:S00]  /*01d0*/  BRA `(.L_x_1) ;  /* 0xfffffffc00fc7947 */ /* 0x000fc0000383ffff */
[----:B------:R-:W-:-:S00]  /*01e0*/  NOP ;  /* 0x0000000000007918 */ /* 0x000fc00000000000 */
        /* <DEDUP_REMOVED lines=9> */
.L_x_14:


//--------------------- .text._Z17cast_fp32_to_fp16mPfP6__half --------------------------
	.section	.text._Z17cast_fp32_to_fp16mPfP6__half,"ax",@progbits
	.align	128
        .global         _Z17cast_fp32_to_fp16mPfP6__half
        .type           _Z17cast_fp32_to_fp16mPfP6__half,@function
        .size           _Z17cast_fp32_to_fp16mPfP6__half,(.L_x_15 - _Z17cast_fp32_to_fp16mPfP6__half)
        .other          _Z17cast_fp32_to_fp16mPfP6__half,@"STO_CUDA_ENTRY STV_DEFAULT"
_Z17cast_fp32_to_fp16mPfP6__half:
.text._Z17cast_fp32_to_fp16mPfP6__half:
        /* <DEDUP_REMOVED lines=16> */
.L_x_2:
[----:B--2---:R-:W-:-:S04]  /*0100*/  LEA R2, P0, R7, UR10, 0x2 ;  /* 0x0000000a07027c11 */ /* 0x004fc8000f8010ff */
[----:B0-----:R-:W-:-:S05]  /*0110*/  LEA.HI.X R3, R7, UR11, R6, 0x2, P0 ;  /* 0x0000000b07037c11 */ /* 0x001fca00080f1406 */
[----:B-1----:R-:W2:Y:S01]  /*0120*/  LDG.E R2, desc[UR6][R2.64] ;  /* 0x0000000602027981 */ /* 0x002ea2000c1e1900 */
[----:B---3--:R-:W-:-:S04]  /*0130*/  LEA R4, P0, R7, UR12, 0x1 ;  /* 0x0000000c07047c11 */ /* 0x008fc8000f8008ff */
[----:B------:R-:W-:Y:S02]  /*0140*/  LEA.HI.X R5, R7, UR13, R6, 0x1, P0 ;  /* 0x0000000d07057c11 */ /* 0x000fe400080f0c06 */
[----:B------:R-:W-:-:S05]  /*0150*/  IADD3 R7, P0, PT, R0, R7, RZ ;  /* 0x0000000700077210 */ /* 0x000fca0007f1e0ff */
[----:B------:R-:W-:Y:S01]  /*0160*/  IMAD.X R6, RZ, RZ, R6, P0 ;  /* 0x000000ffff067224 */ /* 0x000fe200000e0606 */
[----:B------:R-:W-:-:S04]  /*0170*/  ISETP.GE.U32.AND P0, PT, R7, UR8, PT ;  /* 0x0000000807007c0c */ /* 0x000fc8000bf06070 */
[----:B------:R-:W-:Y:S02]  /*0180*/  ISETP.GE.U32.AND.EX P0, PT, R6, UR9, PT, P0 ;  /* 0x0000000906007c0c */ /* 0x000fe4000bf06100 */
[----:B--2---:R-:W-:-:S05]  /*0190*/  F2FP.F16.F32.PACK_AB R3, RZ, R2 ;  /* 0x00000002ff03723e */ /* 0x004fca00000000ff */
[----:B------:R0:W-:Y:S06]  /*01a0*/  STG.E.U16 desc[UR6][R4.64], R3 ;  /* 0x0000000304007986 */ /* 0x0001ec000c101506 */
[----:B------:R-:W-:Y:S05]  /*01b0*/  @!P0 BRA `(.L_x_2) ;  /* 0xfffffffc00d08947 */ /* 0x000fea000383ffff */
[----:B------:R-:W-:Y:S05]  /*01c0*/  EXIT ;  /* 0x000000000000794d */ /* 0x000fea0003800000 */
.L_x_3:
        /* <DEDUP_REMOVED lines=11> */
.L_x_15:


//--------------------- .text._Z13restoreStatesPPfS0_PiS1_S1_i --------------------------
	.section	.text._Z13restoreStatesPPfS0_PiS1_S1_i,"ax",@progbits
	.align	128
        .global         _Z13restoreStatesPPfS0_PiS1_S1_i
        .type           _Z13restoreStatesPPfS0_PiS1_S1_i,@function
        .size           _Z13restoreStatesPPfS0_PiS1_S1_i,(.L_x_16 - _Z13restoreStatesPPfS0_PiS1_S1_i)
        .other          _Z13restoreStatesPPfS0_PiS1_S1_i,@"STO_CUDA_ENTRY STV_DEFAULT"
_Z13restoreStatesPPfS0_PiS1_S1_i:
.text._Z13restoreStatesPPfS0_PiS1_S1_i:
[----:B------:R-:W-:Y:S01]  /*0000*/  LDC R1, c[0x0][0x37c] ;  /* 0x0000df00ff017b82 */ /* 0x000fe20000000800 */
[----:B------:R-:W0:Y:S07]  /*0010*/  S2R R3, SR_CTAID.Y ;  /* 0x0000000000037919 */ /* 0x000e2e0000002600 */
[----:B------:R-:W0:Y:S01]  /*0020*/  LDC.64 R4, c[0x0][0x3a0] ;  /* 0x0000e800ff047b82 */ /* 0x000e220000000a00 */
[----:B------:R-:W1:Y:S01]  /*0030*/  LDCU.64 UR6, c[0x0][0x358] ;  /* 0x00006b00ff0677ac */ /* 0x000e620008000a00 */
[----:B0-----:R-:W-:-:S05]  /*0040*/  IMAD.WIDE.U32 R4, R3, 0x4, R4 ;  /* 0x0000000403047825 */ /* 0x001fca00078e0004 */
[----:B-1----:R-:W2:Y:S02]  /*0050*/  LDG.E R13, desc[UR6][R4.64] ;  /* 0x00000006040d7981 */ /* 0x002ea4000c1e1900 */
[----:B--2---:R-:W-:-:S13]  /*0060*/  ISETP.GE.AND P0, PT, R13, RZ, PT ;  /* 0x000000ff0d00720c */ /* 0x004fda0003f06270 */
[----:B------:R-:W-:Y:S05]  /*0070*/  @!P0 EXIT ;  /* 0x000000000000894d */ /* 0x000fea0003800000 */
[----:B------:R-:W0:Y:S01]  /*0080*/  S2R R15, SR_CTAID.X ;  /* 0x00000000000f7919 */ /* 0x000e220000002500 */
[----:B------:R-:W0:Y:S08]  /*0090*/  LDC.64 R4, c[0x0][0x390] ;  /* 0x0000e400ff047b82 */ /* 0x000e300000000a00 */
[----:B------:R-:W1:Y:S08]  /*00a0*/  LDC.64 R8, c[0x0][0x380] ;  /* 0x0000e000ff087b82 */ /* 0x000e700000000a00 */
[----:B------:R-:W2:Y:S08]  /*00b0*/  LDC.64 R10, c[0x0][0x388] ;  /* 0x0000e200ff0a7b82 */ /* 0x000eb00000000a00 */
[----:B------:R-:W3:Y:S01]  /*00c0*/  LDC.64 R6, c[0x0][0x398] ;  /* 0x0000e600ff067b82 */ /* 0x000ee20000000a00 */
[----:B0-----:R-:W-:-:S05]  /*00d0*/  IMAD.WIDE.U32 R4, R15, 0x4, R4 ;  /* 0x000000040f047825 */ /* 0x001fca00078e0004 */
[----:B------:R-:W4:Y:S01]  /*00e0*/  LDG.E R0, desc[UR6][R4.64] ;  /* 0x0000000604007981 */ /* 0x000f22000c1e1900 */
[----:B-1----:R-:W-:-:S04]  /*00f0*/  IMAD.WIDE.U32 R8, R15, 0x8, R8 ;  /* 0x000000080f087825 */ /* 0x002fc800078e0008 */
[C---:B--2---:R-:W-:Y:S02]  /*0100*/  IMAD.WIDE.U32 R10, R15.reuse, 0x8, R10 ;  /* 0x000000080f0a7825 */ /* 0x044fe400078e000a */
[----:B------:R-:W5:Y:S04]  /*0110*/  LDG.E.64 R8, desc[UR6][R8.64] ;  /* 0x0000000608087981 */ /* 0x000f68000c1e1b00 */
[----:B------:R-:W5:Y:S01]  /*0120*/  LDG.E.64 R10, desc[UR6][R10.64] ;  /* 0x000000060a0a7981 */ /* 0x000f62000c1e1b00 */
[----:B---3--:R-:W-:-:S05]  /*0130*/  IMAD.WIDE.U32 R6, R15, 0x4, R6 ;  /* 0x000000040f067825 */ /* 0x008fca00078e0006 */
[----:B------:R0:W5:Y:S01]  /*0140*/  LDG.E R2, desc[UR6][R6.64] ;  /* 0x0000000606027981 */ /* 0x000162000c1e1900 */
[----:B----4-:R-:W-:-:S13]  /*0150*/  ISETP.GE.AND P0, PT, R0, 0x1, PT ;  /* 0x000000010000780c */ /* 0x010fda0003f06270 */
[----:B0-----:R-:W-:Y:S05]  /*0160*/  @!P0 EXIT ;  /* 0x000000000000894d */ /* 0x001fea0003800000 */
[----:B------:R-:W0:Y:S01]  /*0170*/  LDC R5, c[0x0][0x3a8] ;  /* 0x0000ea00ff057b82 */ /* 0x000e220000000800 */
[----:B------:R-:W1:Y:S01]  /*0180*/  S2R R15, SR_TID.X ;  /* 0x00000000000f7919 */ /* 0x000e620000002100 */
[----:B------:R-:W-:Y:S01]  /*0190*/  IMAD R13, R13, R0, RZ ;  /* 0x000000000d0d7224 */ /* 0x000fe200078e02ff */
[----:B------:R-:W2:Y:S01]  /*01a0*/  LDCU UR5, c[0x0][0x360] ;  /* 0x00006c00ff0577ac */ /* 0x000ea20008000800 */
[C---:B-----5:R-:W-:Y:S02]  /*01b0*/  IMAD R3, R2.reuse, R3, RZ ;  /* 0x0000000302037224 */ /* 0x060fe400078e02ff */
[----:B------:R-:W-:Y:S01]  /*01c0*/  IMAD R13, R2, R13, RZ ;  /* 0x0000000d020d7224 */ /* 0x000fe200078e02ff */
[----:B------:R-:W-:Y:S01]  /*01d0*/  UMOV UR4, URZ ;  /* 0x000000ff00047c82 */ /* 0x000fe20008000000 */
[----:B------:R-:W-:-:S04]  /*01e0*/  IMAD.WIDE R10, R3, 0x4, R10 ;  /* 0x00000004030a7825 */ /* 0x000fc800078e020a */
[----:B------:R-:W-:-:S04]  /*01f0*/  IMAD.WIDE R8, R13, 0x4, R8 ;  /* 0x000000040d087825 */ /* 0x000fc800078e0208 */
[----:B012---:R-:W-:-:S07]  /*0200*/  IMAD R3, R2, R5, RZ ;  /* 0x0000000502037224 */ /* 0x007fce00078e02ff */
.L_x_7:
[----:B------:R-:W-:Y:S01]  /*0210*/  ISETP.GE.AND P1, PT, R15, R2, PT ;  /* 0x000000020f00720c */ /* 0x000fe20003f26270 */
[----:B------:R-:W-:Y:S01]  /*0220*/  UIADD3 UR4, UPT, UPT, UR4, 0x1, URZ ;  /* 0x0000000104047890 */ /* 0x000fe2000fffe0ff */
[----:B------:R-:W-:Y:S05]  /*0230*/  BSSY.RECONVERGENT B0, `(.L_x_4) ;  /* 0x000000b000007945 */ /* 0x000fea0003800200 */
[----:B------:R-:W-:-:S06]  /*0240*/  ISETP.NE.AND P0, PT, R0, UR4, PT ;  /* 0x0000000400007c0c */ /* 0x000fcc000bf05270 */
[----:B0-----:R-:W-:Y:S07]  /*0250*/  @P1 BRA `(.L_x_5) ;  /* 0x0000000000201947 */ /* 0x001fee0003800000 */
[----:B------:R-:W-:-:S07]  /*0260*/  MOV R13, R15 ;  /* 0x0000000f000d7202 */ /* 0x000fce0000000f00 */
.L_x_6:
[----:B0-----:R-:W-:-:S06]  /*0270*/  IMAD.WIDE R4, R13, 0x4, R8 ;  /* 0x000000040d047825 */ /* 0x001fcc00078e0208 */
[----:B------:R-:W2:Y:S01]  /*0280*/  LDG.E R5, desc[UR6][R4.64] ;  /* 0x0000000604057981 */ /* 0x000ea2000c1e1900 */
[C---:B------:R-:W-:Y:S01]  /*0290*/  IMAD.WIDE R6, R13.reuse, 0x4, R10 ;  /* 0x000000040d067825 */ /* 0x040fe200078e020a */
[----:B------:R-:W-:-:S04]  /*02a0*/  IADD3 R13, PT, PT, R13, UR5, RZ ;  /* 0x000000050d0d7c10 */ /* 0x000fc8000fffe0ff */
[----:B------:R-:W-:Y:S01]  /*02b0*/  ISETP.GE.AND P1, PT, R13, R2, PT ;  /* 0x000000020d00720c */ /* 0x000fe20003f26270 */
[----:B--2---:R0:W-:-:S12]  /*02c0*/  STG.E desc[UR6][R6.64], R5 ;  /* 0x0000000506007986 */ /* 0x0041d8000c101906 */
[----:B------:R-:W-:Y:S05]  /*02d0*/  @!P1 BRA `(.L_x_6) ;  /* 0xfffffffc00e49947 */ /* 0x000fea000383ffff */
.L_x_5:
[----:B------:R-:W-:Y:S05]  /*02e0*/  BSYNC.RECONVERGENT B0 ;  /* 0x0000000000007941 */ /* 0x000fea0003800200 */
.L_x_4:
[----:B------:R-:W-:-:S04]  /*02f0*/  IMAD.WIDE R8, R2, 0x4, R8 ;  /* 0x0000000402087825 */ /* 0x000fc800078e0208 */
[----:B------:R-:W-:Y:S01]  /*0300*/  IMAD.WIDE R10, R3, 0x4, R10 ;  /* 0x00000004030a7825 */ /* 0x000fe200078e020a */
[----:B------:R-:W-:Y:S06]  /*0310*/  @P0 BRA `(.L_x_7) ;  /* 0xfffffffc00bc0947 */ /* 0x000fec000383ffff */
[----:B------:R-:W-:Y:S05]  /*0320*/  EXIT ;  /* 0x000000000000794d */ /* 0x000fea0003800000 */
.L_x_8:
        /* <DEDUP_REMOVED lines=13> */
.L_x_16:


//--------------------- .text._Z11storeStatesPPfS0_PiS1_S1_i --------------------------
	.section	.text._Z11storeStatesPPfS0_PiS1_S1_i,"ax",@progbits
	.align	128
        .global         _Z11storeStatesPPfS0_PiS1_S1_i
        .type           _Z11storeStatesPPfS0_PiS1_S1_i,@function
        .size           _Z11storeStatesPPfS0_PiS1_S1_i,(.L_x_17 - _Z11storeStatesPPfS0_PiS1_S1_i)
        .other          _Z11storeStatesPPfS0_PiS1_S1_i,@"STO_CUDA_ENTRY STV_DEFAULT"
_Z11storeStatesPPfS0_PiS1_S1_i:
.text._Z11storeStatesPPfS0_PiS1_S1_i:
        /* <DEDUP_REMOVED lines=33> */
.L_x_12:
[----:B------:R-:W-:Y:S01]  /*0210*/  ISETP.GE.AND P1, PT, R15, R2, PT ;  /* 0x000000020f00720c */ /* 0x000fe20003f26270 */
[----:B------:R-:W-:Y:S01]  /*0220*/  UIADD3 UR4, UPT, UPT, UR4, 0x1, URZ ;  /* 0x0000000104047890 */ /* 0x000fe2000fffe0ff */
[----:B------:R-:W-:Y:S05]  /*0230*/  BSSY.RECONVERGENT B0, `(.L_x_9) ;  /* 0x000000b000007945 */ /* 0x000fea0003800200 */
[----:B------:R-:W-:-:S06]  /*0240*/  ISETP.NE.AND P0, PT, R0, UR4, PT ;  /* 0x0000000400007c0c */ /* 0x000fcc000bf05270 */
[----:B0-----:R-:W-:Y:S07]  /*0250*/  @P1 BRA `(.L_x_10) ;  /* 0x0000000000201947 */ /* 0x001fee0003800000 */
[----:B------:R-:W-:-:S07]  /*0260*/  MOV R13, R15 ;  /* 0x0000000f000d7202 */ /* 0x000fce0000000f00 */
.L_x_11:
[----:B0-----:R-:W-:-:S06]  /*0270*/  IMAD.WIDE R4, R13, 0x4, R10 ;  /* 0x000000040d047825 */ /* 0x001fcc00078e020a */
[----:B------:R-:W2:Y:S01]  /*0280*/  LDG.E R5, desc[UR6][R4.64] ;  /* 0x0000000604057981 */ /* 0x000ea2000c1e1900 */
[C---:B------:R-:W-:Y:S01]  /*0290*/  IMAD.WIDE R6, R13.reuse, 0x4, R8 ;  /* 0x000000040d067825 */ /* 0x040fe200078e0208 */
[----:B------:R-:W-:-:S04]  /*02a0*/  IADD3 R13, PT, PT, R13, UR5, RZ ;  /* 0x000000050d0d7c10 */ /* 0x000fc8000fffe0ff */
[----:B------:R-:W-:Y:S01]  /*02b0*/  ISETP.GE.AND P1, PT, R13, R2, PT ;  /* 0x000000020d00720c */ /* 0x000fe20003f26270 */
[----:B--2---:R0:W-:-:S12]  /*02c0*/  STG.E desc[UR6][R6.64], R5 ;  /* 0x0000000506007986 */ /* 0x0041d8000c101906 */
[----:B------:R-:W-:Y:S05]  /*02d0*/  @!P1 BRA `(.L_x_11) ;  /* 0xfffffffc00e49947 */ /* 0x000fea000383ffff */
.L_x_10:
[----:B------:R-:W-:Y:S05]  /*02e0*/  BSYNC.RECONVERGENT B0 ;  /* 0x0000000000007941 */ /* 0x000fea0003800200 */
.L_x_9:
[----:B------:R-:W-:-:S04]  /*02f0*/  IMAD.WIDE R8, R2, 0x4, R8 ;  /* 0x0000000402087825 */ /* 0x000fc800078e0208 */
[----:B------:R-:W-:Y:S01]  /*0300*/  IMAD.WIDE R10, R3, 0x4, R10 ;  /* 0x00000004030a7825 */ /* 0x000fe200078e020a */
[----:B------:R-:W-:Y:S06]  /*0310*/  @P0 BRA `(.L_x_12) ;  /* 0xfffffffc00bc0947 */ /* 0x000fec000383ffff */
[----:B------:R-:W-:Y:S05]  /*0320*/  EXIT ;  /* 0x000000000000794d */ /* 0x000fea0003800000 */
.L_x_13:
        /* <DEDUP_REMOVED lines=13> */
.L_x_17:


//--------------------- .nv.shared.reserved.0     --------------------------
	.section	.nv.shared.reserved.0,"aw",@nobits
	.weak		__nv_reservedSMEM_offset_0_alias
	.size		__nv_reservedSMEM_offset_0_alias, 0, 64
	.other		__nv_reservedSMEM_offset_0_alias,@"STO_CUDA_RESERVED_SHARED STV_DEFAULT"
__nv_reservedSMEM_offset_0_alias:
	.zero		0
	.zero		64


//--------------------- .nv.constant0._Z18cast_fp32_to_int16mPfPs --------------------------
	.section	.nv.constant0._Z18cast_fp32_to_int16mPfPs,"a",@progbits
	.sectionflags	@""
	.align	4
.nv.constant0._Z18cast_fp32_to_int16mPfPs:
	.zero		920


//--------------------- .nv.constant0._Z17cast_fp32_to_fp16mPfP6__half --------------------------
	.section	.nv.constant0._Z17cast_fp32_to_fp16mPfP6__half,"a",@progbits
	.sectionflags	@""
	.align	4
.nv.constant0._Z17cast_fp32_to_fp16mPfP6__half:
	.zero		920


//--------------------- .nv.constant0._Z13restoreStatesPPfS0_PiS1_S1_i --------------------------
	.section	.nv.constant0._Z13restoreStatesPPfS0_PiS1_S1_i,"a",@progbits
	.sectionflags	@""
	.align	4
.nv.constant0._Z13restoreStatesPPfS0_PiS1_S1_i:
	.zero		940


//--------------------- .nv.constant0._Z11storeStatesPPfS0_PiS1_S1_i --------------------------
	.section	.nv.constant0._Z11storeStatesPPfS0_PiS1_S1_i,"a",@progbits
	.sectionflags	@""
	.align	4
.nv.constant0._Z11storeStatesPPfS0_PiS1_S1_i:
	.zero		940


//--------------------- SYMBOLS --------------------------

	.type		.nv.reservedSmem.offset0,@object
	.size		.nv.reservedSmem.offset0,0x4
